//
// Generated by NVIDIA NVVM Compiler
//
// Compiler Build ID: CL-36424714
// Cuda compilation tools, release 13.0, V13.0.88
// Based on NVVM 20.0.0
//

.version 9.0
.target sm_100
.address_size 64

	// .globl	_Z8checkIdxv
.extern .func  (.param .b32 func_retval0) vprintf
(
	.param .b64 vprintf_param_0,
	.param .b64 vprintf_param_1
)
;
.global .align 1 .b8 $str[42] = {116, 104, 114, 101, 97, 100, 73, 100, 120, 32, 40, 37, 100, 44, 37, 100, 44, 37, 100, 41, 44, 32, 103, 114, 105, 100, 73, 100, 120, 32, 40, 37, 100, 44, 37, 100, 44, 37, 100, 41, 10};

.visible .entry _Z8checkIdxv()
{
	.local .align 8 .b8 	__local_depot0[24];
	.reg .b64 	%SP;
	.reg .b64 	%SPL;
	.reg .b32 	%r<9>;
	.reg .b64 	%rd<5>;

	mov.u64 	%SPL, __local_depot0;
	cvta.local.u64 	%SP, %SPL;
	add.u64 	%rd1, %SP, 0;
	add.u64 	%rd2, %SPL, 0;
	mov.u32 	%r1, %tid.x;
	mov.u32 	%r2, %tid.y;
	mov.u32 	%r3, %tid.z;
	mov.u32 	%r4, %ctaid.x;
	mov.u32 	%r5, %ctaid.y;
	mov.u32 	%r6, %ctaid.z;
	st.local.v2.u32 	[%rd2], {%r1, %r2};
	st.local.v2.u32 	[%rd2+8], {%r3, %r4};
	st.local.v2.u32 	[%rd2+16], {%r5, %r6};
	mov.u64 	%rd3, $str;
	cvta.global.u64 	%rd4, %rd3;
	{ // callseq 0, 0
	.param .b64 param0;
	st.param.b64 	[param0], %rd4;
	.param .b64 param1;
	st.param.b64 	[param1], %rd1;
	.param .b32 retval0;
	call.uni (retval0), 
	vprintf, 
	(
	param0, 
	param1
	);
	ld.param.b32 	%r7, [retval0];
	} // callseq 0
	ret;

}


// ===== COMPILED SASS (sm_100) =====

	.target	sm_100

	.elftype	@"ET_EXEC"


//--------------------- .note.nv.tkinfo           --------------------------
	.section	.note.nv.tkinfo,"",@"SHT_NOTE"
	.sectionflags	@"SHF_NOTE_NV_TKINFO"
	.tkinfo
        /*0018*/ 	.word	0x00000002
        /*0030*/ 	.string	""
        /*0030*/ 	.string	"ptxas"
        /*0030*/ 	.string	"Cuda compilation tools, release 13.0, V13.0.88"
        /*0030*/ 	.string	"Build cuda_13.0.r13.0/compiler.36424714_0"
        /*0030*/ 	.string	"-arch sm_100 -m 64 "



//--------------------- .note.nv.cuinfo           --------------------------
	.section	.note.nv.cuinfo,"",@"SHT_NOTE"
	.sectionflags	@"SHF_NOTE_NV_CUINFO"
        /*0018*/ 	.short	0x0002
        /*001a*/ 	.short	0x0064
        /*001c*/ 	.short	0x0082
	.zero		2


//--------------------- .nv.info                  --------------------------
	.section	.nv.info,"",@"SHT_CUDA_INFO"
	.align	4


	//----- nvinfo : EIATTR_REGCOUNT
	.align		4
        /*0000*/ 	.byte	0x04, 0x2f
        /*0002*/ 	.short	(.L_2 - .L_1)
	.align		4
.L_1:
        /*0004*/ 	.word	index@(_Z8checkIdxv)
        /*0008*/ 	.word	0x00000018


	//----- nvinfo : EIATTR_FRAME_SIZE
	.align		4
.L_2:
        /*000c*/ 	.byte	0x04, 0x11
        /*000e*/ 	.short	(.L_4 - .L_3)
	.align		4
.L_3:
        /*0010*/ 	.word	index@(_Z8checkIdxv)
        /*0014*/ 	.word	0x00000018


	//----- nvinfo : EIATTR_MIN_STACK_SIZE
	.align		4
.L_4:
        /*0018*/ 	.byte	0x04, 0x12
        /*001a*/ 	.short	(.L_6 - .L_5)
	.align		4
.L_5:
        /*001c*/ 	.word	index@(_Z8checkIdxv)
        /*0020*/ 	.word	0x00000018
.L_6:


//--------------------- .nv.compat                --------------------------
	.section	.nv.compat,"",@"SHT_CUDA_COMPAT_INFO"
	.align	4
        /*0000*/ 	.byte	0x02, 0x09, 0x00, 0x00, 0x02, 0x02, 0x01, 0x00, 0x02, 0x05, 0x05, 0x00, 0x03, 0x07, 0x01, 0x01
        /*0010*/ 	.byte	0x02, 0x03, 0x00, 0x00, 0x02, 0x06, 0x01, 0x00, 0x04, 0x0b, 0x08, 0x00, 0x09, 0x00, 0x00, 0x00
        /*0020*/ 	.byte	0x00, 0x00, 0x00, 0x00


//--------------------- .nv.info._Z8checkIdxv     --------------------------
	.section	.nv.info._Z8checkIdxv,"",@"SHT_CUDA_INFO"
	.sectionflags	@""
	.align	4


	//----- nvinfo : EIATTR_CUDA_API_VERSION
	.align		4
        /*0000*/ 	.byte	0x04, 0x37
        /*0002*/ 	.short	(.L_8 - .L_7)
.L_7:
        /*0004*/ 	.word	0x00000082


	//----- nvinfo : EIATTR_SPARSE_MMA_MASK
	.align		4
.L_8:
        /*0008*/ 	.byte	0x03, 0x50
        /*000a*/ 	.short	0x0000


	//----- nvinfo : EIATTR_MAXREG_COUNT
	.align		4
        /*000c*/ 	.byte	0x03, 0x1b
        /*000e*/ 	.short	0x00ff


	//----- nvinfo : EIATTR_EXTERNS
	.align		4
        /*0010*/ 	.byte	0x04, 0x0f
        /*0012*/ 	.short	(.L_10 - .L_9)


	//   ....[0]....
	.align		4
.L_9:
        /*0014*/ 	.word	index@(vprintf)


	//----- nvinfo : EIATTR_MERCURY_ISA_VERSION
	.align		4
.L_10:
        /*0018*/ 	.byte	0x03, 0x5f
        /*001a*/ 	.short	0x0101


	//----- nvinfo : EIATTR_VRC_CTA_INIT_COUNT
	.align		4
        /*001c*/ 	.byte	0x02, 0x4a
	.zero		1
	.zero		1


	//----- nvinfo : EIATTR_SYSCALL_OFFSETS
	.align		4
        /*0020*/ 	.byte	0x04, 0x46
        /*0022*/ 	.short	(.L_12 - .L_11)


	//   ....[0]....
.L_11:
        /*0024*/ 	.word	0x00000150


	//----- nvinfo : EIATTR_EXIT_INSTR_OFFSETS
	.align		4
.L_12:
        /*0028*/ 	.byte	0x04, 0x1c
        /*002a*/ 	.short	(.L_14 - .L_13)


	//   ....[0]....
.L_13:
        /*002c*/ 	.word	0x00000160


	//----- nvinfo : EIATTR_SW_WAR
	.align		4
.L_14:
        /*0030*/ 	.byte	0x04, 0x36
        /*0032*/ 	.short	(.L_16 - .L_15)
.L_15:
        /*0034*/ 	.word	0x00000008
.L_16:


//--------------------- .nv.callgraph             --------------------------
	.section	.nv.callgraph,"",@"SHT_CUDA_CALLGRAPH"
	.align	4
	.sectionentsize	8
	.align		4
        /*0000*/ 	.word	0x00000000
	.align		4
        /*0004*/ 	.word	0xffffffff
	.align		4
        /*0008*/ 	.word	index@(_Z8checkIdxv)
	.align		4
        /*000c*/ 	.word	index@(vprintf)
	.align		4
        /*0010*/ 	.word	0x00000000
	.align		4
        /*0014*/ 	.word	0xfffffffe
	.align		4
        /*0018*/ 	.word	0x00000000
	.align		4
        /*001c*/ 	.word	0xfffffffd
	.align		4
        /*0020*/ 	.word	0x00000000
	.align		4
        /*0024*/ 	.word	0xfffffffc


//--------------------- .nv.constant4             --------------------------
	.section	.nv.constant4,"a",@progbits
	.align	8
	.align		8
.nv.constant4:
        /*0000*/ 	.dword	vprintf
	.align		8
        /*0008*/ 	.dword	$str


//--------------------- .text._Z8checkIdxv        --------------------------
	.section	.text._Z8checkIdxv,"ax",@progbits
	.align	128
        .global         _Z8checkIdxv
        .type           _Z8checkIdxv,@function
        .size           _Z8checkIdxv,(.L_x_2 - _Z8checkIdxv)
        .other          _Z8checkIdxv,@"STO_CUDA_ENTRY STV_DEFAULT"
_Z8checkIdxv:
.text._Z8checkIdxv:
[----:B------:R-:W0:Y:S01]  /*0000*/  LDC R1, c[0x0][0x37c] ;  /* 0x0000df00ff017b82 */ /* 0x000e220000000800 */
[----:B------:R-:W1:Y:S01]  /*0010*/  S2R R8, SR_TID.X ;  /* 0x0000000000087919 */ /* 0x000e620000002100 */
[----:B0-----:R-:W-:Y:S01]  /*0020*/  VIADD R1, R1, 0xffffffe8 ;  /* 0xffffffe801017836 */ /* 0x001fe20000000000 */
[----:B------:R-:W-:Y:S01]  /*0030*/  MOV R0, 0x0 ;  /* 0x0000000000007802 */ /* 0x000fe20000000f00 */
[----:B------:R-:W0:Y:S01]  /*0040*/  LDCU UR4, c[0x0][0x2f8] ;  /* 0x00005f00ff0477ac */ /* 0x000e220008000800 */
[----:B------:R-:W1:Y:S03]  /*0050*/  S2R R9, SR_TID.Y ;  /* 0x0000000000097919 */ /* 0x000e660000002200 */
[----:B------:R2:W3:Y:S01]  /*0060*/  LDC.64 R2, c[0x4][R0] ;  /* 0x0100000000027b82 */ /* 0x0004e20000000a00 */
[----:B------:R-:W4:Y:S01]  /*0070*/  LDCU.64 UR6, c[0x4][0x8] ;  /* 0x01000100ff0677ac */ /* 0x000f220008000a00 */
[----:B------:R-:W5:Y:S01]  /*0080*/  S2R R10, SR_TID.Z ;  /* 0x00000000000a7919 */ /* 0x000f620000002300 */
[----:B------:R-:W2:Y:S01]  /*0090*/  LDCU UR5, c[0x0][0x2fc] ;  /* 0x00005f80ff0577ac */ /* 0x000ea20008000800 */
[----:B------:R-:W5:Y:S01]  /*00a0*/  S2R R11, SR_CTAID.X ;  /* 0x00000000000b7919 */ /* 0x000f620000002500 */
[----:B------:R-:W5:Y:S01]  /*00b0*/  S2R R12, SR_CTAID.Y ;  /* 0x00000000000c7919 */ /* 0x000f620000002600 */
[----:B------:R-:W5:Y:S01]  /*00c0*/  S2R R13, SR_CTAID.Z ;  /* 0x00000000000d7919 */ /* 0x000f620000002700 */
[----:B0-----:R-:W-:Y:S01]  /*00d0*/  IADD3 R6, P0, PT, R1, UR4, RZ ;  /* 0x0000000401067c10 */ /* 0x001fe2000ff1e0ff */
[----:B----4-:R-:W-:Y:S01]  /*00e0*/  IMAD.U32 R4, RZ, RZ, UR6 ;  /* 0x00000006ff047e24 */ /* 0x010fe2000f8e00ff */
[----:B------:R-:W-:-:S03]  /*00f0*/  MOV R5, UR7 ;  /* 0x0000000700057c02 */ /* 0x000fc60008000f00 */
[----:B--2---:R-:W-:Y:S01]  /*0100*/  IMAD.X R7, RZ, RZ, UR5, P0 ;  /* 0x00000005ff077e24 */ /* 0x004fe200080e06ff */
[----:B-1----:R0:W-:Y:S04]  /*0110*/  STL.64 [R1], R8 ;  /* 0x0000000801007387 */ /* 0x0021e80000100a00 */
[----:B-----5:R0:W-:Y:S04]  /*0120*/  STL.64 [R1+0x8], R10 ;  /* 0x0000080a01007387 */ /* 0x0201e80000100a00 */
[----:B------:R0:W-:Y:S02]  /*0130*/  STL.64 [R1+0x10], R12 ;  /* 0x0000100c01007387 */ /* 0x0001e40000100a00 */
[----:B------:R-:W-:-:S07]  /*0140*/  LEPC R20, `(.L_x_0) ;  /* 0x000000001014794e */ /* 0x000fce0000000000 */
[----:B0--3--:R-:W-:Y:S05]  /*0150*/  CALL.ABS.NOINC R2 ;  /* 0x0000000002007343 */ /* 0x009fea0003c00000 */
.L_x_0:
[----:B------:R-:W-:Y:S05]  /*0160*/  EXIT ;  /* 0x000000000000794d */ /* 0x000fea0003800000 */
.L_x_1:
[----:B------:R-:W-:-:S00]  /*0170*/  BRA `(.L_x_1) ;  /* 0xfffffffc00fc7947 */ /* 0x000fc0000383ffff */
[----:B------:R-:W-:-:S00]  /*0180*/  NOP ;  /* 0x0000000000007918 */ /* 0x000fc00000000000 */
[----:B------:R-:W-:-:S00]  /*0190*/  NOP ;  /* 0x0000000000007918 */ /* 0x000fc00000000000 */
[----:B------:R-:W-:-:S00]  /*01a0*/  NOP ;  /* 0x0000000000007918 */ /* 0x000fc00000000000 */
[----:B------:R-:W-:-:S00]  /*01b0*/  NOP ;  /* 0x0000000000007918 */ /* 0x000fc00000000000 */
[----:B------:R-:W-:-:S00]  /*01c0*/  NOP ;  /* 0x0000000000007918 */ /* 0x000fc00000000000 */
[----:B------:R-:W-:-:S00]  /*01d0*/  NOP ;  /* 0x0000000000007918 */ /* 0x000fc00000000000 */
[----:B------:R-:W-:-:S00]  /*01e0*/  NOP ;  /* 0x0000000000007918 */ /* 0x000fc00000000000 */
[----:B------:R-:W-:-:S00]  /*01f0*/  NOP ;  /* 0x0000000000007918 */ /* 0x000fc00000000000 */
.L_x_2:


//--------------------- .nv.global.init           --------------------------
	.section	.nv.global.init,"aw",@progbits
.nv.global.init:
	.type		$str,@object
	.size		$str,(.L_0 - $str)
$str:
        /*0000*/ 	.byte	0x74, 0x68, 0x72, 0x65, 0x61, 0x64, 0x49, 0x64, 0x78, 0x20, 0x28, 0x25, 0x64, 0x2c, 0x25, 0x64
        /*0010*/ 	.byte	0x2c, 0x25, 0x64, 0x29, 0x2c, 0x20, 0x67, 0x72, 0x69, 0x64, 0x49, 0x64, 0x78, 0x20, 0x28, 0x25
        /*0020*/ 	.byte	0x64, 0x2c, 0x25, 0x64, 0x2c, 0x25, 0x64, 0x29, 0x0a, 0x00
.L_0:


//--------------------- .nv.shared.reserved.0     --------------------------
	.section	.nv.shared.reserved.0,"aw",@nobits
	.weak		__nv_reservedSMEM_offset_0_alias
	.size		__nv_reservedSMEM_offset_0_alias, 0, 64
	.other		__nv_reservedSMEM_offset_0_alias,@"STO_CUDA_RESERVED_SHARED STV_DEFAULT"
__nv_reservedSMEM_offset_0_alias:
	.zero		0
	.zero		64


//--------------------- .nv.constant0._Z8checkIdxv --------------------------
	.section	.nv.constant0._Z8checkIdxv,"a",@progbits
	.sectionflags	@""
	.align	4
.nv.constant0._Z8checkIdxv:
	.zero		896


//--------------------- SYMBOLS --------------------------

	.type		.nv.reservedSmem.offset0,@object
	.size		.nv.reservedSmem.offset0,0x4
	.type		vprintf,@function
